//
// Generated by NVIDIA NVVM Compiler
//
// Compiler Build ID: CL-36424714
// Cuda compilation tools, release 13.0, V13.0.88
// Based on NVVM 20.0.0
//

.version 9.0
.target sm_100
.address_size 64

	// .globl	_Z9mm_kernelPKfS0_Pfmmm

.visible .entry _Z9mm_kernelPKfS0_Pfmmm(
	.param .u64 .ptr .align 1 _Z9mm_kernelPKfS0_Pfmmm_param_0,
	.param .u64 .ptr .align 1 _Z9mm_kernelPKfS0_Pfmmm_param_1,
	.param .u64 .ptr .align 1 _Z9mm_kernelPKfS0_Pfmmm_param_2,
	.param .u64 _Z9mm_kernelPKfS0_Pfmmm_param_3,
	.param .u64 _Z9mm_kernelPKfS0_Pfmmm_param_4,
	.param .u64 _Z9mm_kernelPKfS0_Pfmmm_param_5
)
{
	.reg .pred 	%p<13>;
	.reg .b32 	%r<9>;
	.reg .b32 	%f<68>;
	.reg .b64 	%rd<77>;

	ld.param.u64 	%rd26, [_Z9mm_kernelPKfS0_Pfmmm_param_0];
	ld.param.u64 	%rd27, [_Z9mm_kernelPKfS0_Pfmmm_param_1];
	ld.param.u64 	%rd28, [_Z9mm_kernelPKfS0_Pfmmm_param_3];
	ld.param.u64 	%rd24, [_Z9mm_kernelPKfS0_Pfmmm_param_4];
	ld.param.u64 	%rd25, [_Z9mm_kernelPKfS0_Pfmmm_param_5];
	cvta.to.global.u64 	%rd1, %rd27;
	cvta.to.global.u64 	%rd2, %rd26;
	mov.u32 	%r1, %ctaid.y;
	mov.u32 	%r2, %ntid.y;
	mov.u32 	%r3, %tid.y;
	mad.lo.s32 	%r4, %r1, %r2, %r3;
	cvt.u64.u32 	%rd3, %r4;
	mov.u32 	%r5, %ctaid.x;
	mov.u32 	%r6, %ntid.x;
	mov.u32 	%r7, %tid.x;
	mad.lo.s32 	%r8, %r5, %r6, %r7;
	cvt.u64.u32 	%rd4, %r8;
	setp.le.u64 	%p1, %rd28, %rd3;
	setp.le.u64 	%p2, %rd25, %rd4;
	or.pred  	%p3, %p1, %p2;
	@%p3 bra 	$L__BB0_14;
	setp.eq.s64 	%p4, %rd24, 0;
	mov.f32 	%f67, 0f00000000;
	@%p4 bra 	$L__BB0_13;
	mul.lo.s64 	%rd5, %rd24, %rd3;
	and.b64  	%rd6, %rd24, 7;
	setp.lt.u64 	%p5, %rd24, 8;
	mov.f32 	%f67, 0f00000000;
	mov.b64 	%rd75, 0;
	@%p5 bra 	$L__BB0_5;
	and.b64  	%rd75, %rd24, -8;
	shl.b64 	%rd30, %rd4, 2;
	add.s64 	%rd72, %rd1, %rd30;
	shl.b64 	%rd9, %rd25, 5;
	shl.b64 	%rd31, %rd5, 2;
	add.s64 	%rd32, %rd31, %rd2;
	add.s64 	%rd71, %rd32, 16;
	mov.f32 	%f67, 0f00000000;
	mov.u64 	%rd73, %rd75;
$L__BB0_4:
	.pragma "nounroll";
	ld.global.f32 	%f17, [%rd71+-16];
	ld.global.f32 	%f18, [%rd72];
	fma.rn.f32 	%f19, %f17, %f18, %f67;
	ld.global.f32 	%f20, [%rd71+-12];
	shl.b64 	%rd33, %rd25, 2;
	add.s64 	%rd34, %rd72, %rd33;
	ld.global.f32 	%f21, [%rd34];
	fma.rn.f32 	%f22, %f20, %f21, %f19;
	ld.global.f32 	%f23, [%rd71+-8];
	add.s64 	%rd35, %rd34, %rd33;
	ld.global.f32 	%f24, [%rd35];
	fma.rn.f32 	%f25, %f23, %f24, %f22;
	ld.global.f32 	%f26, [%rd71+-4];
	add.s64 	%rd36, %rd35, %rd33;
	ld.global.f32 	%f27, [%rd36];
	fma.rn.f32 	%f28, %f26, %f27, %f25;
	ld.global.f32 	%f29, [%rd71];
	add.s64 	%rd37, %rd36, %rd33;
	ld.global.f32 	%f30, [%rd37];
	fma.rn.f32 	%f31, %f29, %f30, %f28;
	ld.global.f32 	%f32, [%rd71+4];
	add.s64 	%rd38, %rd37, %rd33;
	ld.global.f32 	%f33, [%rd38];
	fma.rn.f32 	%f34, %f32, %f33, %f31;
	ld.global.f32 	%f35, [%rd71+8];
	add.s64 	%rd39, %rd38, %rd33;
	ld.global.f32 	%f36, [%rd39];
	fma.rn.f32 	%f37, %f35, %f36, %f34;
	ld.global.f32 	%f38, [%rd71+12];
	add.s64 	%rd40, %rd39, %rd33;
	ld.global.f32 	%f39, [%rd40];
	fma.rn.f32 	%f67, %f38, %f39, %f37;
	add.s64 	%rd73, %rd73, -8;
	add.s64 	%rd72, %rd72, %rd9;
	add.s64 	%rd71, %rd71, 32;
	setp.ne.s64 	%p6, %rd73, 0;
	@%p6 bra 	$L__BB0_4;
$L__BB0_5:
	setp.eq.s64 	%p7, %rd6, 0;
	@%p7 bra 	$L__BB0_13;
	and.b64  	%rd18, %rd24, 3;
	setp.lt.u64 	%p8, %rd6, 4;
	@%p8 bra 	$L__BB0_8;
	add.s64 	%rd41, %rd75, %rd5;
	shl.b64 	%rd42, %rd41, 2;
	add.s64 	%rd43, %rd2, %rd42;
	ld.global.f32 	%f41, [%rd43];
	mad.lo.s64 	%rd44, %rd75, %rd25, %rd4;
	shl.b64 	%rd45, %rd44, 2;
	add.s64 	%rd46, %rd1, %rd45;
	ld.global.f32 	%f42, [%rd46];
	fma.rn.f32 	%f43, %f41, %f42, %f67;
	ld.global.f32 	%f44, [%rd43+4];
	shl.b64 	%rd47, %rd25, 2;
	add.s64 	%rd48, %rd46, %rd47;
	ld.global.f32 	%f45, [%rd48];
	fma.rn.f32 	%f46, %f44, %f45, %f43;
	ld.global.f32 	%f47, [%rd43+8];
	add.s64 	%rd49, %rd48, %rd47;
	ld.global.f32 	%f48, [%rd49];
	fma.rn.f32 	%f49, %f47, %f48, %f46;
	ld.global.f32 	%f50, [%rd43+12];
	add.s64 	%rd50, %rd49, %rd47;
	ld.global.f32 	%f51, [%rd50];
	fma.rn.f32 	%f67, %f50, %f51, %f49;
	add.s64 	%rd75, %rd75, 4;
$L__BB0_8:
	setp.eq.s64 	%p9, %rd18, 0;
	@%p9 bra 	$L__BB0_13;
	setp.eq.s64 	%p10, %rd18, 1;
	@%p10 bra 	$L__BB0_11;
	add.s64 	%rd51, %rd75, %rd5;
	shl.b64 	%rd52, %rd51, 2;
	add.s64 	%rd53, %rd2, %rd52;
	ld.global.f32 	%f53, [%rd53];
	mad.lo.s64 	%rd54, %rd75, %rd25, %rd4;
	shl.b64 	%rd55, %rd54, 2;
	add.s64 	%rd56, %rd1, %rd55;
	ld.global.f32 	%f54, [%rd56];
	fma.rn.f32 	%f55, %f53, %f54, %f67;
	ld.global.f32 	%f56, [%rd53+4];
	shl.b64 	%rd57, %rd25, 2;
	add.s64 	%rd58, %rd56, %rd57;
	ld.global.f32 	%f57, [%rd58];
	fma.rn.f32 	%f67, %f56, %f57, %f55;
	add.s64 	%rd75, %rd75, 2;
$L__BB0_11:
	and.b64  	%rd59, %rd24, 1;
	setp.eq.b64 	%p11, %rd59, 1;
	not.pred 	%p12, %p11;
	@%p12 bra 	$L__BB0_13;
	add.s64 	%rd60, %rd75, %rd5;
	shl.b64 	%rd61, %rd60, 2;
	add.s64 	%rd62, %rd2, %rd61;
	ld.global.f32 	%f58, [%rd62];
	mad.lo.s64 	%rd63, %rd75, %rd25, %rd4;
	shl.b64 	%rd64, %rd63, 2;
	add.s64 	%rd65, %rd1, %rd64;
	ld.global.f32 	%f59, [%rd65];
	fma.rn.f32 	%f67, %f58, %f59, %f67;
$L__BB0_13:
	ld.param.u64 	%rd70, [_Z9mm_kernelPKfS0_Pfmmm_param_2];
	mad.lo.s64 	%rd66, %rd25, %rd3, %rd4;
	cvta.to.global.u64 	%rd67, %rd70;
	shl.b64 	%rd68, %rd66, 2;
	add.s64 	%rd69, %rd67, %rd68;
	st.global.f32 	[%rd69], %f67;
$L__BB0_14:
	ret;

}


// ===== COMPILED SASS (sm_100) =====

	.target	sm_100

	.elftype	@"ET_EXEC"


//--------------------- .note.nv.tkinfo           --------------------------
	.section	.note.nv.tkinfo,"",@"SHT_NOTE"
	.sectionflags	@"SHF_NOTE_NV_TKINFO"
	.tkinfo
        /*0018*/ 	.word	0x00000002
        /*0030*/ 	.string	""
        /*0030*/ 	.string	"ptxas"
        /*0030*/ 	.string	"Cuda compilation tools, release 13.0, V13.0.88"
        /*0030*/ 	.string	"Build cuda_13.0.r13.0/compiler.36424714_0"
        /*0030*/ 	.string	"-arch sm_100 -m 64 "



//--------------------- .note.nv.cuinfo           --------------------------
	.section	.note.nv.cuinfo,"",@"SHT_NOTE"
	.sectionflags	@"SHF_NOTE_NV_CUINFO"
        /*0018*/ 	.short	0x0002
        /*001a*/ 	.short	0x0064
        /*001c*/ 	.short	0x0082
	.zero		2


//--------------------- .nv.info                  --------------------------
	.section	.nv.info,"",@"SHT_CUDA_INFO"
	.align	4


	//----- nvinfo : EIATTR_REGCOUNT
	.align		4
        /*0000*/ 	.byte	0x04, 0x2f
        /*0002*/ 	.short	(.L_1 - .L_0)
	.align		4
.L_0:
        /*0004*/ 	.word	index@(_Z9mm_kernelPKfS0_Pfmmm)
        /*0008*/ 	.word	0x00000020


	//----- nvinfo : EIATTR_FRAME_SIZE
	.align		4
.L_1:
        /*000c*/ 	.byte	0x04, 0x11
        /*000e*/ 	.short	(.L_3 - .L_2)
	.align		4
.L_2:
        /*0010*/ 	.word	index@(_Z9mm_kernelPKfS0_Pfmmm)
        /*0014*/ 	.word	0x00000000


	//----- nvinfo : EIATTR_MIN_STACK_SIZE
	.align		4
.L_3:
        /*0018*/ 	.byte	0x04, 0x12
        /*001a*/ 	.short	(.L_5 - .L_4)
	.align		4
.L_4:
        /*001c*/ 	.word	index@(_Z9mm_kernelPKfS0_Pfmmm)
        /*0020*/ 	.word	0x00000000
.L_5:


//--------------------- .nv.compat                --------------------------
	.section	.nv.compat,"",@"SHT_CUDA_COMPAT_INFO"
	.align	4
        /*0000*/ 	.byte	0x02, 0x09, 0x00, 0x00, 0x02, 0x02, 0x01, 0x00, 0x02, 0x05, 0x05, 0x00, 0x03, 0x07, 0x01, 0x01
        /*0010*/ 	.byte	0x02, 0x03, 0x00, 0x00, 0x02, 0x06, 0x01, 0x00, 0x04, 0x0b, 0x08, 0x00, 0x09, 0x00, 0x00, 0x00
        /*0020*/ 	.byte	0x00, 0x00, 0x00, 0x00


//--------------------- .nv.info._Z9mm_kernelPKfS0_Pfmmm --------------------------
	.section	.nv.info._Z9mm_kernelPKfS0_Pfmmm,"",@"SHT_CUDA_INFO"
	.sectionflags	@""
	.align	4


	//----- nvinfo : EIATTR_CUDA_API_VERSION
	.align		4
        /*0000*/ 	.byte	0x04, 0x37
        /*0002*/ 	.short	(.L_7 - .L_6)
.L_6:
        /*0004*/ 	.word	0x00000082


	//----- nvinfo : EIATTR_KPARAM_INFO
	.align		4
.L_7:
        /*0008*/ 	.byte	0x04, 0x17
        /*000a*/ 	.short	(.L_9 - .L_8)
.L_8:
        /*000c*/ 	.word	0x00000000
        /*0010*/ 	.short	0x0005
        /*0012*/ 	.short	0x0028
        /*0014*/ 	.byte	0x00, 0xf0, 0x21, 0x00


	//----- nvinfo : EIATTR_KPARAM_INFO
	.align		4
.L_9:
        /*0018*/ 	.byte	0x04, 0x17
        /*001a*/ 	.short	(.L_11 - .L_10)
.L_10:
        /*001c*/ 	.word	0x00000000
        /*0020*/ 	.short	0x0004
        /*0022*/ 	.short	0x0020
        /*0024*/ 	.byte	0x00, 0xf0, 0x21, 0x00


	//----- nvinfo : EIATTR_KPARAM_INFO
	.align		4
.L_11:
        /*0028*/ 	.byte	0x04, 0x17
        /*002a*/ 	.short	(.L_13 - .L_12)
.L_12:
        /*002c*/ 	.word	0x00000000
        /*0030*/ 	.short	0x0003
        /*0032*/ 	.short	0x0018
        /*0034*/ 	.byte	0x00, 0xf0, 0x21, 0x00


	//----- nvinfo : EIATTR_KPARAM_INFO
	.align		4
.L_13:
        /*0038*/ 	.byte	0x04, 0x17
        /*003a*/ 	.short	(.L_15 - .L_14)
.L_14:
        /*003c*/ 	.word	0x00000000
        /*0040*/ 	.short	0x0002
        /*0042*/ 	.short	0x0010
        /*0044*/ 	.byte	0x00, 0xf5, 0x21, 0x00


	//----- nvinfo : EIATTR_KPARAM_INFO
	.align		4
.L_15:
        /*0048*/ 	.byte	0x04, 0x17
        /*004a*/ 	.short	(.L_17 - .L_16)
.L_16:
        /*004c*/ 	.word	0x00000000
        /*0050*/ 	.short	0x0001
        /*0052*/ 	.short	0x0008
        /*0054*/ 	.byte	0x00, 0xf5, 0x21, 0x00


	//----- nvinfo : EIATTR_KPARAM_INFO
	.align		4
.L_17:
        /*0058*/ 	.byte	0x04, 0x17
        /*005a*/ 	.short	(.L_19 - .L_18)
.L_18:
        /*005c*/ 	.word	0x00000000
        /*0060*/ 	.short	0x0000
        /*0062*/ 	.short	0x0000
        /*0064*/ 	.byte	0x00, 0xf5, 0x21, 0x00


	//----- nvinfo : EIATTR_SPARSE_MMA_MASK
	.align		4
.L_19:
        /*0068*/ 	.byte	0x03, 0x50
        /*006a*/ 	.short	0x0000


	//----- nvinfo : EIATTR_MAXREG_COUNT
	.align		4
        /*006c*/ 	.byte	0x03, 0x1b
        /*006e*/ 	.short	0x00ff


	//----- nvinfo : EIATTR_MERCURY_ISA_VERSION
	.align		4
        /*0070*/ 	.byte	0x03, 0x5f
        /*0072*/ 	.short	0x0101


	//----- nvinfo : EIATTR_VRC_CTA_INIT_COUNT
	.align		4
        /*0074*/ 	.byte	0x02, 0x4a
	.zero		1
	.zero		1


	//----- nvinfo : EIATTR_EXIT_INSTR_OFFSETS
	.align		4
        /*0078*/ 	.byte	0x04, 0x1c
        /*007a*/ 	.short	(.L_21 - .L_20)


	//   ....[0]....
.L_20:
        /*007c*/ 	.word	0x000000f0


	//   ....[1]....
        /*0080*/ 	.word	0x00000c30


	//----- nvinfo : EIATTR_CBANK_PARAM_SIZE
	.align		4
.L_21:
        /*0084*/ 	.byte	0x03, 0x19
        /*0086*/ 	.short	0x0030


	//----- nvinfo : EIATTR_PARAM_CBANK
	.align		4
        /*0088*/ 	.byte	0x04, 0x0a
        /*008a*/ 	.short	(.L_23 - .L_22)
	.align		4
.L_22:
        /*008c*/ 	.word	index@(.nv.constant0._Z9mm_kernelPKfS0_Pfmmm)
        /*0090*/ 	.short	0x0380
        /*0092*/ 	.short	0x0030


	//----- nvinfo : EIATTR_SW_WAR
	.align		4
.L_23:
        /*0094*/ 	.byte	0x04, 0x36
        /*0096*/ 	.short	(.L_25 - .L_24)
.L_24:
        /*0098*/ 	.word	0x00000008
.L_25:


//--------------------- .nv.callgraph             --------------------------
	.section	.nv.callgraph,"",@"SHT_CUDA_CALLGRAPH"
	.align	4
	.sectionentsize	8
	.align		4
        /*0000*/ 	.word	0x00000000
	.align		4
        /*0004*/ 	.word	0xffffffff
	.align		4
        /*0008*/ 	.word	0x00000000
	.align		4
        /*000c*/ 	.word	0xfffffffe
	.align		4
        /*0010*/ 	.word	0x00000000
	.align		4
        /*0014*/ 	.word	0xfffffffd
	.align		4
        /*0018*/ 	.word	0x00000000
	.align		4
        /*001c*/ 	.word	0xfffffffc


//--------------------- .text._Z9mm_kernelPKfS0_Pfmmm --------------------------
	.section	.text._Z9mm_kernelPKfS0_Pfmmm,"ax",@progbits
	.align	128
        .global         _Z9mm_kernelPKfS0_Pfmmm
        .type           _Z9mm_kernelPKfS0_Pfmmm,@function
        .size           _Z9mm_kernelPKfS0_Pfmmm,(.L_x_6 - _Z9mm_kernelPKfS0_Pfmmm)
        .other          _Z9mm_kernelPKfS0_Pfmmm,@"STO_CUDA_ENTRY STV_DEFAULT"
_Z9mm_kernelPKfS0_Pfmmm:
.text._Z9mm_kernelPKfS0_Pfmmm:
[----:B------:R-:W-:Y:S01]  /*0000*/  LDC R1, c[0x0][0x37c] ;  /* 0x0000df00ff017b82 */ /* 0x000fe20000000800 */
[----:B------:R-:W0:Y:S07]  /*0010*/  S2R R13, SR_TID.X ;  /* 0x00000000000d7919 */ /* 0x000e2e0000002100 */
[----:B------:R-:W1:Y:S01]  /*0020*/  LDC R0, c[0x0][0x364] ;  /* 0x0000d900ff007b82 */ /* 0x000e620000000800 */
[----:B------:R-:W2:Y:S01]  /*0030*/  LDCU.64 UR6, c[0x0][0x398] ;  /* 0x00007300ff0677ac */ /* 0x000ea20008000a00 */
[----:B------:R-:W1:Y:S06]  /*0040*/  S2R R3, SR_TID.Y ;  /* 0x0000000000037919 */ /* 0x000e6c0000002200 */
[----:B------:R-:W0:Y:S08]  /*0050*/  S2UR UR5, SR_CTAID.X ;  /* 0x00000000000579c3 */ /* 0x000e300000002500 */
[----:B------:R-:W0:Y:S08]  /*0060*/  LDC R12, c[0x0][0x360] ;  /* 0x0000d800ff0c7b82 */ /* 0x000e300000000800 */
[----:B------:R-:W1:Y:S08]  /*0070*/  S2UR UR4, SR_CTAID.Y ;  /* 0x00000000000479c3 */ /* 0x000e700000002600 */
[----:B------:R-:W3:Y:S01]  /*0080*/  LDC.64 R10, c[0x0][0x3a8] ;  /* 0x0000ea00ff0a7b82 */ /* 0x000ee20000000a00 */
[----:B0-----:R-:W-:-:S02]  /*0090*/  IMAD R12, R12, UR5, R13 ;  /* 0x000000050c0c7c24 */ /* 0x001fc4000f8e020d */
[----:B-1----:R-:W-:-:S05]  /*00a0*/  IMAD R0, R0, UR4, R3 ;  /* 0x0000000400007c24 */ /* 0x002fca000f8e0203 */
[----:B--2---:R-:W-:Y:S02]  /*00b0*/  ISETP.GE.U32.AND P1, PT, R0, UR6, PT ;  /* 0x0000000600007c0c */ /* 0x004fe4000bf26070 */
[----:B---3--:R-:W-:-:S04]  /*00c0*/  ISETP.GE.U32.AND P0, PT, R12, R10, PT ;  /* 0x0000000a0c00720c */ /* 0x008fc80003f06070 */
[----:B------:R-:W-:-:S04]  /*00d0*/  ISETP.GE.U32.AND.EX P0, PT, RZ, R11, PT, P0 ;  /* 0x0000000bff00720c */ /* 0x000fc80003f06100 */
[----:B------:R-:W-:-:S13]  /*00e0*/  ISETP.GE.U32.OR.EX P0, PT, RZ, UR7, P0, P1 ;  /* 0x00000007ff007c0c */ /* 0x000fda0008706510 */
[----:B------:R-:W-:Y:S05]  /*00f0*/  @P0 EXIT ;  /* 0x000000000000094d */ /* 0x000fea0003800000 */
[----:B------:R-:W0:Y:S01]  /*0100*/  LDCU.64 UR8, c[0x0][0x3a0] ;  /* 0x00007400ff0877ac */ /* 0x000e220008000a00 */
[----:B------:R-:W-:Y:S01]  /*0110*/  IMAD.MOV.U32 R19, RZ, RZ, RZ ;  /* 0x000000ffff137224 */ /* 0x000fe200078e00ff */
[----:B------:R-:W1:Y:S01]  /*0120*/  LDCU.64 UR10, c[0x0][0x358] ;  /* 0x00006b00ff0a77ac */ /* 0x000e620008000a00 */
[----:B0-----:R-:W-:-:S04]  /*0130*/  UISETP.NE.U32.AND UP0, UPT, UR8, URZ, UPT ;  /* 0x000000ff0800728c */ /* 0x001fc8000bf05070 */
[----:B------:R-:W-:-:S09]  /*0140*/  UISETP.NE.AND.EX UP0, UPT, UR9, URZ, UPT, UP0 ;  /* 0x000000ff0900728c */ /* 0x000fd2000bf05300 */
[----:B-1----:R-:W-:Y:S05]  /*0150*/  BRA.U !UP0, `(.L_x_0) ;  /* 0x0000000908947547 */ /* 0x002fea000b800000 */
[----:B------:R-:W-:Y:S02]  /*0160*/  UISETP.GE.U32.AND UP1, UPT, UR8, 0x8, UPT ;  /* 0x000000080800788c */ /* 0x000fe4000bf26070 */
[C---:B------:R-:W-:Y:S01]  /*0170*/  IMAD.WIDE.U32 R14, R0.reuse, UR8, RZ ;  /* 0x00000008000e7c25 */ /* 0x040fe2000f8e00ff */
[----:B------:R-:W-:Y:S02]  /*0180*/  ULOP3.LUT UR12, UR8, 0x7, URZ, 0xc0, !UPT ;  /* 0x00000007080c7892 */ /* 0x000fe4000f8ec0ff */
[----:B------:R-:W-:Y:S01]  /*0190*/  UISETP.GE.U32.AND.EX UP1, UPT, UR9, URZ, UPT, UP1 ;  /* 0x000000ff0900728c */ /* 0x000fe2000bf26110 */
[----:B------:R-:W-:Y:S01]  /*01a0*/  IMAD.MOV.U32 R19, RZ, RZ, RZ ;  /* 0x000000ffff137224 */ /* 0x000fe200078e00ff */
[----:B------:R-:W-:Y:S01]  /*01b0*/  UISETP.NE.U32.AND UP0, UPT, UR12, URZ, UPT ;  /* 0x000000ff0c00728c */ /* 0x000fe2000bf05070 */
[----:B------:R-:W-:Y:S01]  /*01c0*/  IMAD R2, R0, UR9, R15 ;  /* 0x0000000900027c24 */ /* 0x000fe2000f8e020f */
[----:B------:R-:W-:Y:S01]  /*01d0*/  UMOV UR4, URZ ;  /* 0x000000ff00047c82 */ /* 0x000fe20008000000 */
[----:B------:R-:W-:Y:S01]  /*01e0*/  UMOV UR5, URZ ;  /* 0x000000ff00057c82 */ /* 0x000fe20008000000 */
[----:B------:R-:W-:-:S03]  /*01f0*/  UISETP.NE.AND.EX UP0, UPT, URZ, URZ, UPT, UP0 ;  /* 0x000000ffff00728c */ /* 0x000fc6000bf05300 */
[----:B------:R-:W-:Y:S08]  /*0200*/  BRA.U !UP1, `(.L_x_1) ;  /* 0x0000000509047547 */ /* 0x000ff0000b800000 */
[----:B------:R-:W0:Y:S01]  /*0210*/  LDCU.128 UR16, c[0x0][0x380] ;  /* 0x00007000ff1077ac */ /* 0x000e220008000c00 */
[C-C-:B------:R-:W-:Y:S01]  /*0220*/  SHF.L.U64.HI R6, R10.reuse, 0x5, R11.reuse ;  /* 0x000000050a067819 */ /* 0x140fe2000001020b */
[----:B------:R-:W-:Y:S01]  /*0230*/  IMAD.MOV.U32 R19, RZ, RZ, RZ ;  /* 0x000000ffff137224 */ /* 0x000fe200078e00ff */
[C---:B------:R-:W-:Y:S01]  /*0240*/  SHF.L.U64.HI R8, R10.reuse, 0x2, R11 ;  /* 0x000000020a087819 */ /* 0x040fe2000001020b */
[----:B------:R-:W1:Y:S01]  /*0250*/  LDCU UR5, c[0x0][0x3a4] ;  /* 0x00007480ff0577ac */ /* 0x000e620008000800 */
[----:B------:R-:W-:Y:S01]  /*0260*/  SHF.L.U32 R5, R10, 0x2, RZ ;  /* 0x000000020a057819 */ /* 0x000fe200000006ff */
[----:B------:R-:W-:-:S07]  /*0270*/  ULOP3.LUT UR4, UR8, 0xfffffff8, URZ, 0xc0, !UPT ;  /* 0xfffffff808047892 */ /* 0x000fce000f8ec0ff */
[----:B------:R-:W-:Y:S01]  /*0280*/  UMOV UR6, UR4 ;  /* 0x0000000400067c82 */ /* 0x000fe20008000000 */
[----:B0-----:R-:W-:Y:S02]  /*0290*/  LEA R7, P1, R14, UR16, 0x2 ;  /* 0x000000100e077c11 */ /* 0x001fe4000f8210ff */
[----:B------:R-:W-:Y:S02]  /*02a0*/  LEA R4, P0, R12, UR18, 0x2 ;  /* 0x000000120c047c11 */ /* 0x000fe4000f8010ff */
[----:B------:R-:W-:Y:S01]  /*02b0*/  LEA.HI.X R17, R14, UR17, R2, 0x2, P1 ;  /* 0x000000110e117c11 */ /* 0x000fe200088f1402 */
[----:B-1----:R-:W-:Y:S01]  /*02c0*/  UMOV UR7, UR5 ;  /* 0x0000000500077c82 */ /* 0x002fe20008000000 */
[----:B------:R-:W-:Y:S02]  /*02d0*/  IADD3 R7, P1, PT, R7, 0x10, RZ ;  /* 0x0000001007077810 */ /* 0x000fe40007f3e0ff */
[----:B------:R-:W-:-:S03]  /*02e0*/  LEA.HI.X R3, R12, UR19, RZ, 0x2, P0 ;  /* 0x000000130c037c11 */ /* 0x000fc600080f14ff */
[----:B------:R-:W-:-:S08]  /*02f0*/  IMAD.X R17, RZ, RZ, R17, P1 ;  /* 0x000000ffff117224 */ /* 0x000fd000008e0611 */
.L_x_2:
[----:B------:R-:W-:Y:S01]  /*0300*/  MOV R22, R4 ;  /* 0x0000000400167202 */ /* 0x000fe20000000f00 */
[----:B------:R-:W-:Y:S01]  /*0310*/  IMAD.MOV.U32 R23, RZ, RZ, R3 ;  /* 0x000000ffff177224 */ /* 0x000fe200078e0003 */
[----:B------:R-:W-:Y:S01]  /*0320*/  IADD3 R24, P0, PT, R4, R5, RZ ;  /* 0x0000000504187210 */ /* 0x000fe20007f1e0ff */
[----:B------:R-:W-:-:S03]  /*0330*/  IMAD.MOV.U32 R16, RZ, RZ, R7 ;  /* 0x000000ffff107224 */ /* 0x000fc600078e0007 */
[----:B------:R-:W2:Y:S01]  /*0340*/  LDG.E R22, desc[UR10][R22.64] ;  /* 0x0000000a16167981 */ /* 0x000ea2000c1e1900 */
[----:B------:R-:W-:Y:S01]  /*0350*/  IMAD.X R25, R3, 0x1, R8, P0 ;  /* 0x0000000103197824 */ /* 0x000fe200000e0608 */
[----:B------:R-:W-:Y:S02]  /*0360*/  IADD3 R26, P0, PT, R24, R5, RZ ;  /* 0x00000005181a7210 */ /* 0x000fe40007f1e0ff */
[----:B------:R-:W3:Y:S04]  /*0370*/  LDG.E R28, desc[UR10][R16.64+-0x8] ;  /* 0xfffff80a101c7981 */ /* 0x000ee8000c1e1900 */
[----:B------:R-:W4:Y:S04]  /*0380*/  LDG.E R29, desc[UR10][R16.64+0x8] ;  /* 0x0000080a101d7981 */ /* 0x000f28000c1e1900 */
[----:B------:R-:W2:Y:S01]  /*0390*/  LDG.E R23, desc[UR10][R16.64+-0x10] ;  /* 0xfffff00a10177981 */ /* 0x000ea2000c1e1900 */
[----:B------:R-:W-:-:S03]  /*03a0*/  IADD3.X R27, PT, PT, R25, R8, RZ, P0, !PT ;  /* 0x00000008191b7210 */ /* 0x000fc600007fe4ff */
[----:B------:R-:W5:Y:S04]  /*03b0*/  LDG.E R7, desc[UR10][R24.64] ;  /* 0x0000000a18077981 */ /* 0x000f68000c1e1900 */
[----:B------:R-:W3:Y:S04]  /*03c0*/  LDG.E R9, desc[UR10][R26.64] ;  /* 0x0000000a1a097981 */ /* 0x000ee8000c1e1900 */
[----:B------:R-:W5:Y:S01]  /*03d0*/  LDG.E R24, desc[UR10][R16.64+-0xc] ;  /* 0xfffff40a10187981 */ /* 0x000f62000c1e1900 */
[----:B------:R-:W-:-:S05]  /*03e0*/  IADD3 R20, P0, PT, R26, R5, RZ ;  /* 0x000000051a147210 */ /* 0x000fca0007f1e0ff */
[----:B------:R-:W-:Y:S01]  /*03f0*/  IMAD.X R21, R27, 0x1, R8, P0 ;  /* 0x000000011b157824 */ /* 0x000fe200000e0608 */
[----:B------:R-:W-:-:S04]  /*0400*/  IADD3 R18, P0, PT, R20, R5, RZ ;  /* 0x0000000514127210 */ /* 0x000fc80007f1e0ff */
[----:B------:R-:W4:Y:S01]  /*0410*/  LDG.E R20, desc[UR10][R20.64] ;  /* 0x0000000a14147981 */ /* 0x000f22000c1e1900 */
[----:B--2---:R-:W-:Y:S01]  /*0420*/  FFMA R23, R23, R22, R19 ;  /* 0x0000001617177223 */ /* 0x004fe20000000013 */
[----:B------:R-:W-:Y:S01]  /*0430*/  IMAD.X R19, R21, 0x1, R8, P0 ;  /* 0x0000000115137824 */ /* 0x000fe200000e0608 */
[----:B------:R-:W-:Y:S01]  /*0440*/  IADD3 R22, P0, PT, R18, R5, RZ ;  /* 0x0000000512167210 */ /* 0x000fe20007f1e0ff */
[----:B------:R-:W2:Y:S04]  /*0450*/  LDG.E R21, desc[UR10][R16.64+0x4] ;  /* 0x0000040a10157981 */ /* 0x000ea8000c1e1900 */
[----:B------:R-:W2:Y:S01]  /*0460*/  LDG.E R18, desc[UR10][R18.64] ;  /* 0x0000000a12127981 */ /* 0x000ea2000c1e1900 */
[----:B-----5:R-:W-:Y:S01]  /*0470*/  FFMA R25, R24, R7, R23 ;  /* 0x0000000718197223 */ /* 0x020fe20000000017 */
[----:B------:R-:W-:-:S02]  /*0480*/  IADD3.X R23, PT, PT, R19, R8, RZ, P0, !PT ;  /* 0x0000000813177210 */ /* 0x000fc400007fe4ff */
[----:B------:R-:W4:Y:S01]  /*0490*/  LDG.E R7, desc[UR10][R16.64+-0x4] ;  /* 0xfffffc0a10077981 */ /* 0x000f22000c1e1900 */
[----:B------:R-:W-:Y:S01]  /*04a0*/  IADD3 R24, P0, PT, R22, R5, RZ ;  /* 0x0000000516187210 */ /* 0x000fe20007f1e0ff */
[----:B---3--:R-:W-:Y:S02]  /*04b0*/  FFMA R28, R28, R9, R25 ;  /* 0x000000091c1c7223 */ /* 0x008fe40000000019 */
[----:B------:R-:W2:Y:S02]  /*04c0*/  LDG.E R9, desc[UR10][R16.64] ;  /* 0x0000000a10097981 */ /* 0x000ea4000c1e1900 */
[--C-:B------:R-:W-:Y:S01]  /*04d0*/  IMAD.X R25, R23, 0x1, R8.reuse, P0 ;  /* 0x0000000117197824 */ /* 0x100fe200000e0608 */
[----:B------:R-:W-:Y:S01]  /*04e0*/  IADD3 R26, P0, PT, R24, R5, RZ ;  /* 0x00000005181a7210 */ /* 0x000fe20007f1e0ff */
[----:B------:R-:W3:Y:S04]  /*04f0*/  LDG.E R22, desc[UR10][R22.64] ;  /* 0x0000000a16167981 */ /* 0x000ee8000c1e1900 */
[----:B------:R-:W-:Y:S01]  /*0500*/  IMAD.X R27, R25, 0x1, R8, P0 ;  /* 0x00000001191b7824 */ /* 0x000fe200000e0608 */
[----:B------:R-:W5:Y:S04]  /*0510*/  LDG.E R24, desc[UR10][R24.64] ;  /* 0x0000000a18187981 */ /* 0x000f68000c1e1900 */
[----:B------:R-:W5:Y:S04]  /*0520*/  LDG.E R26, desc[UR10][R26.64] ;  /* 0x0000000a1a1a7981 */ /* 0x000f68000c1e1900 */
[----:B------:R0:W5:Y:S01]  /*0530*/  LDG.E R19, desc[UR10][R16.64+0xc] ;  /* 0x00000c0a10137981 */ /* 0x000162000c1e1900 */
[----:B------:R-:W-:-:S04]  /*0540*/  UIADD3 UR6, UP1, UPT, UR6, -0x8, URZ ;  /* 0xfffffff806067890 */ /* 0x000fc8000ff3e0ff */
[----:B------:R-:W-:Y:S02]  /*0550*/  UIADD3.X UR7, UPT, UPT, UR7, -0x1, URZ, UP1, !UPT ;  /* 0xffffffff07077890 */ /* 0x000fe40008ffe4ff */
[----:B------:R-:W-:-:S04]  /*0560*/  UISETP.NE.U32.AND UP1, UPT, UR6, URZ, UPT ;  /* 0x000000ff0600728c */ /* 0x000fc8000bf25070 */
[----:B------:R-:W-:Y:S01]  /*0570*/  UISETP.NE.AND.EX UP1, UPT, UR7, URZ, UPT, UP1 ;  /* 0x000000ff0700728c */ /* 0x000fe2000bf25310 */
[----:B------:R-:W-:-:S05]  /*0580*/  LEA R4, P0, R10, R4, 0x5 ;  /* 0x000000040a047211 */ /* 0x000fca00078028ff */
[----:B------:R-:W-:Y:S02]  /*0590*/  IMAD.X R3, R3, 0x1, R6, P0 ;  /* 0x0000000103037824 */ /* 0x000fe400000e0606 */
[----:B----4-:R-:W-:-:S04]  /*05a0*/  FFMA R20, R7, R20, R28 ;  /* 0x0000001407147223 */ /* 0x010fc8000000001c */
[----:B--2---:R-:W-:-:S04]  /*05b0*/  FFMA R18, R9, R18, R20 ;  /* 0x0000001209127223 */ /* 0x004fc80000000014 */
[----:B---3--:R-:W-:Y:S01]  /*05c0*/  FFMA R18, R21, R22, R18 ;  /* 0x0000001615127223 */ /* 0x008fe20000000012 */
[----:B------:R-:W-:-:S03]  /*05d0*/  IADD3 R7, P1, PT, R16, 0x20, RZ ;  /* 0x0000002010077810 */ /* 0x000fc60007f3e0ff */
[----:B-----5:R-:W-:Y:S01]  /*05e0*/  FFMA R18, R29, R24, R18 ;  /* 0x000000181d127223 */ /* 0x020fe20000000012 */
[----:B0-----:R-:W-:-:S03]  /*05f0*/  IADD3.X R17, PT, PT, RZ, R17, RZ, P1, !PT ;  /* 0x00000011ff117210 */ /* 0x001fc60000ffe4ff */
[----:B------:R-:W-:Y:S01]  /*0600*/  FFMA R19, R19, R26, R18 ;  /* 0x0000001a13137223 */ /* 0x000fe20000000012 */
[----:B------:R-:W-:Y:S06]  /*0610*/  BRA.U UP1, `(.L_x_2) ;  /* 0xfffffffd01387547 */ /* 0x000fec000b83ffff */
.L_x_1:
[----:B------:R-:W-:Y:S05]  /*0620*/  BRA.U !UP0, `(.L_x_0) ;  /* 0x0000000508607547 */ /* 0x000fea000b800000 */
[----:B------:R-:W-:Y:S02]  /*0630*/  UISETP.GE.U32.AND UP1, UPT, UR12, 0x4, UPT ;  /* 0x000000040c00788c */ /* 0x000fe4000bf26070 */
[----:B------:R-:W-:Y:S02]  /*0640*/  ULOP3.LUT UR7, UR8, 0x3, URZ, 0xc0, !UPT ;  /* 0x0000000308077892 */ /* 0x000fe4000f8ec0ff */
[----:B------:R-:W-:Y:S02]  /*0650*/  UISETP.GE.U32.AND.EX UP1, UPT, URZ, URZ, UPT, UP1 ;  /* 0x000000ffff00728c */ /* 0x000fe4000bf26110 */
[----:B------:R-:W-:-:S04]  /*0660*/  UISETP.NE.U32.AND UP0, UPT, UR7, URZ, UPT ;  /* 0x000000ff0700728c */ /* 0x000fc8000bf05070 */
[----:B------:R-:W-:-:S03]  /*0670*/  UISETP.NE.AND.EX UP0, UPT, URZ, URZ, UPT, UP0 ;  /* 0x000000ffff00728c */ /* 0x000fc6000bf05300 */
[----:B------:R-:W-:Y:S08]  /*0680*/  BRA.U !UP1, `(.L_x_3) ;  /* 0x00000001098c7547 */ /* 0x000ff0000b800000 */
[----:B------:R-:W0:Y:S01]  /*0690*/  LDCU.128 UR12, c[0x0][0x380] ;  /* 0x00007000ff0c77ac */ /* 0x000e220008000c00 */
[----:B------:R-:W-:Y:S01]  /*06a0*/  IMAD R4, R10, UR5, RZ ;  /* 0x000000050a047c24 */ /* 0x000fe2000f8e02ff */
[----:B------:R-:W-:Y:S01]  /*06b0*/  IADD3 R5, P1, PT, R14, UR4, RZ ;  /* 0x000000040e057c10 */ /* 0x000fe2000ff3e0ff */
[----:B------:R-:W-:Y:S02]  /*06c0*/  IMAD.MOV.U32 R13, RZ, RZ, RZ ;  /* 0x000000ffff0d7224 */ /* 0x000fe400078e00ff */
[----:B------:R-:W-:Y:S02]  /*06d0*/  IMAD R3, R11, UR4, R4 ;  /* 0x000000040b037c24 */ /* 0x000fe4000f8e0204 */
[----:B------:R-:W-:-:S04]  /*06e0*/  IMAD.WIDE.U32 R6, R10, UR4, R12 ;  /* 0x000000040a067c25 */ /* 0x000fc8000f8e000c */
[----:B------:R-:W-:Y:S01]  /*06f0*/  IMAD.WIDE.U32 R8, R10, 0x4, RZ ;  /* 0x000000040a087825 */ /* 0x000fe200078e00ff */
[----:B------:R-:W-:Y:S02]  /*0700*/  IADD3 R3, PT, PT, R7, R3, RZ ;  /* 0x0000000307037210 */ /* 0x000fe40007ffe0ff */
[C---:B0-----:R-:W-:Y:S02]  /*0710*/  LEA R20, P2, R6.reuse, UR14, 0x2 ;  /* 0x0000000e06147c11 */ /* 0x041fe4000f8410ff */
[----:B------:R-:W-:Y:S02]  /*0720*/  LEA R4, P0, R5, UR12, 0x2 ;  /* 0x0000000c05047c11 */ /* 0x000fe4000f8010ff */
[----:B------:R-:W-:Y:S01]  /*0730*/  LEA.HI.X R21, R6, UR15, R3, 0x2, P2 ;  /* 0x0000000f06157c11 */ /* 0x000fe200090f1403 */
[----:B------:R-:W-:Y:S01]  /*0740*/  IMAD.SHL.U32 R3, R11, 0x4, RZ ;  /* 0x000000040b037824 */ /* 0x000fe200078e00ff */
[----:B------:R-:W-:Y:S02]  /*0750*/  IADD3.X R6, PT, PT, R2, UR5, RZ, P1, !PT ;  /* 0x0000000502067c10 */ /* 0x000fe40008ffe4ff */
[-C--:B------:R-:W-:Y:S01]  /*0760*/  IADD3 R16, P1, PT, R20, R8.reuse, RZ ;  /* 0x0000000814107210 */ /* 0x080fe20007f3e0ff */
[----:B------:R-:W-:Y:S01]  /*0770*/  IMAD.IADD R9, R9, 0x1, R3 ;  /* 0x0000000109097824 */ /* 0x000fe200078e0203 */
[----:B------:R-:W-:Y:S01]  /*0780*/  LEA.HI.X R5, R5, UR13, R6, 0x2, P0 ;  /* 0x0000000d05057c11 */ /* 0x000fe200080f1406 */
[----:B------:R-:W2:Y:S01]  /*0790*/  LDG.E R18, desc[UR10][R20.64] ;  /* 0x0000000a14127981 */ /* 0x000ea2000c1e1900 */
[----:B------:R-:W-:-:S02]  /*07a0*/  IADD3 R6, P0, PT, R16, R8, RZ ;  /* 0x0000000810067210 */ /* 0x000fc40007f1e0ff */
[----:B------:R-:W-:Y:S01]  /*07b0*/  IADD3.X R17, PT, PT, R9, R21, RZ, P1, !PT ;  /* 0x0000001509117210 */ /* 0x000fe20000ffe4ff */
[----:B------:R-:W2:Y:S01]  /*07c0*/  LDG.E R22, desc[UR10][R4.64] ;  /* 0x0000000a04167981 */ /* 0x000ea2000c1e1900 */
[----:B------:R-:W-:-:S03]  /*07d0*/  IADD3 R8, P1, PT, R6, R8, RZ ;  /* 0x0000000806087210 */ /* 0x000fc60007f3e0ff */
[--C-:B------:R-:W-:Y:S01]  /*07e0*/  IMAD.X R7, R17, 0x1, R9.reuse, P0 ;  /* 0x0000000111077824 */ /* 0x100fe200000e0609 */
[----:B------:R-:W3:Y:S04]  /*07f0*/  LDG.E R16, desc[UR10][R16.64] ;  /* 0x0000000a10107981 */ /* 0x000ee8000c1e1900 */
[----:B------:R-:W3:Y:S01]  /*0800*/  LDG.E R3, desc[UR10][R4.64+0x4] ;  /* 0x0000040a04037981 */ /* 0x000ee2000c1e1900 */
[----:B------:R-:W-:-:S03]  /*0810*/  IMAD.X R9, R7, 0x1, R9, P1 ;  /* 0x0000000107097824 */ /* 0x000fc600008e0609 */
[----:B------:R-:W4:Y:S04]  /*0820*/  LDG.E R6, desc[UR10][R6.64] ;  /* 0x0000000a06067981 */ /* 0x000f28000c1e1900 */
[----:B------:R-:W4:Y:S04]  /*0830*/  LDG.E R24, desc[UR10][R4.64+0x8] ;  /* 0x0000080a04187981 */ /* 0x000f28000c1e1900 */
[----:B------:R-:W5:Y:S04]  /*0840*/  LDG.E R26, desc[UR10][R4.64+0xc] ;  /* 0x00000c0a041a7981 */ /* 0x000f68000c1e1900 */
[----:B------:R-:W5:Y:S01]  /*0850*/  LDG.E R8, desc[UR10][R8.64] ;  /* 0x0000000a08087981 */ /* 0x000f62000c1e1900 */
[----:B------:R-:W-:-:S04]  /*0860*/  UIADD3 UR4, UP1, UPT, UR4, 0x4, URZ ;  /* 0x0000000404047890 */ /* 0x000fc8000ff3e0ff */
[----:B------:R-:W-:Y:S01]  /*0870*/  UIADD3.X UR5, UPT, UPT, URZ, UR5, URZ, UP1, !UPT ;  /* 0x00000005ff057290 */ /* 0x000fe20008ffe4ff */
[----:B--2---:R-:W-:-:S04]  /*0880*/  FFMA R18, R22, R18, R19 ;  /* 0x0000001216127223 */ /* 0x004fc80000000013 */
[----:B---3--:R-:W-:-:S04]  /*0890*/  FFMA R3, R3, R16, R18 ;  /* 0x0000001003037223 */ /* 0x008fc80000000012 */
[----:B----4-:R-:W-:-:S04]  /*08a0*/  FFMA R3, R24, R6, R3 ;  /* 0x0000000618037223 */ /* 0x010fc80000000003 */
[----:B-----5:R-:W-:-:S07]  /*08b0*/  FFMA R19, R26, R8, R3 ;  /* 0x000000081a137223 */ /* 0x020fce0000000003 */
.L_x_3:
[----:B------:R-:W-:Y:S05]  /*08c0*/  BRA.U !UP0, `(.L_x_0) ;  /* 0x0000000108b87547 */ /* 0x000fea000b800000 */
[----:B------:R-:W-:Y:S02]  /*08d0*/  UISETP.NE.U32.AND UP1, UPT, UR7, 0x1, UPT ;  /* 0x000000010700788c */ /* 0x000fe4000bf25070 */
[----:B------:R-:W-:Y:S02]  /*08e0*/  ULOP3.LUT UR6, UR8, 0x1, URZ, 0xc0, !UPT ;  /* 0x0000000108067892 */ /* 0x000fe4000f8ec0ff */
[----:B------:R-:W-:Y:S02]  /*08f0*/  UISETP.NE.AND.EX UP1, UPT, URZ, URZ, UPT, UP1 ;  /* 0x000000ffff00728c */ /* 0x000fe4000bf25310 */
[----:B------:R-:W-:-:S04]  /*0900*/  UISETP.NE.U32.AND UP0, UPT, UR6, 0x1, UPT ;  /* 0x000000010600788c */ /* 0x000fc8000bf05070 */
[----:B------:R-:W-:-:S03]  /*0910*/  UISETP.NE.U32.AND.EX UP0, UPT, URZ, URZ, UPT, UP0 ;  /* 0x000000ffff00728c */ /* 0x000fc6000bf05100 */
[----:B------:R-:W-:Y:S08]  /*0920*/  BRA.U !UP1, `(.L_x_4) ;  /* 0x00000001095c7547 */ /* 0x000ff0000b800000 */
[----:B------:R-:W0:Y:S01]  /*0930*/  LDCU.128 UR12, c[0x0][0x380] ;  /* 0x00007000ff0c77ac */ /* 0x000e220008000c00 */
[----:B------:R-:W-:Y:S01]  /*0940*/  MOV R4, R12 ;  /* 0x0000000c00047202 */ /* 0x000fe20000000f00 */
[----:B------:R-:W-:Y:S01]  /*0950*/  IMAD.MOV.U32 R5, RZ, RZ, RZ ;  /* 0x000000ffff057224 */ /* 0x000fe200078e00ff */
[----:B------:R-:W-:Y:S01]  /*0960*/  IADD3 R3, P0, PT, R14, UR4, RZ ;  /* 0x000000040e037c10 */ /* 0x000fe2000ff1e0ff */
[C---:B------:R-:W-:Y:S02]  /*0970*/  IMAD R6, R10.reuse, UR5, RZ ;  /* 0x000000050a067c24 */ /* 0x040fe4000f8e02ff */
[----:B------:R-:W-:Y:S01]  /*0980*/  IMAD.WIDE.U32 R8, R10, UR4, R4 ;  /* 0x000000040a087c25 */ /* 0x000fe2000f8e0004 */
[----:B------:R-:W-:-:S03]  /*0990*/  IADD3.X R16, PT, PT, R2, UR5, RZ, P0, !PT ;  /* 0x0000000502107c10 */ /* 0x000fc600087fe4ff */
[----:B------:R-:W-:-:S04]  /*09a0*/  IMAD R5, R11, UR4, R6 ;  /* 0x000000040b057c24 */ /* 0x000fc8000f8e0206 */
[----:B------:R-:W-:Y:S01]  /*09b0*/  IMAD.IADD R7, R9, 0x1, R5 ;  /* 0x0000000109077824 */ /* 0x000fe200078e0205 */
[C---:B0-----:R-:W-:Y:S02]  /*09c0*/  LEA R6, P0, R8.reuse, UR14, 0x2 ;  /* 0x0000000e08067c11 */ /* 0x041fe4000f8010ff */
[C---:B------:R-:W-:Y:S02]  /*09d0*/  LEA R4, P1, R3.reuse, UR12, 0x2 ;  /* 0x0000000c03047c11 */ /* 0x040fe4000f8210ff */
[----:B------:R-:W-:Y:S02]  /*09e0*/  LEA.HI.X R7, R8, UR15, R7, 0x2, P0 ;  /* 0x0000000f08077c11 */ /* 0x000fe400080f1407 */
[----:B------:R-:W-:Y:S02]  /*09f0*/  LEA.HI.X R5, R3, UR13, R16, 0x2, P1 ;  /* 0x0000000d03057c11 */ /* 0x000fe400088f1410 */
[C---:B------:R-:W-:Y:S02]  /*0a00*/  LEA R8, P0, R10.reuse, R6, 0x2 ;  /* 0x000000060a087211 */ /* 0x040fe400078010ff */
[----:B------:R-:W2:Y:S02]  /*0a10*/  LDG.E R6, desc[UR10][R6.64] ;  /* 0x0000000a06067981 */ /* 0x000ea4000c1e1900 */
[----:B------:R-:W-:-:S02]  /*0a20*/  LEA.HI.X R9, R10, R7, R11, 0x2, P0 ;  /* 0x000000070a097211 */ /* 0x000fc400000f140b */
[----:B------:R-:W2:Y:S04]  /*0a30*/  LDG.E R16, desc[UR10][R4.64] ;  /* 0x0000000a04107981 */ /* 0x000ea8000c1e1900 */
[----:B------:R-:W3:Y:S04]  /*0a40*/  LDG.E R18, desc[UR10][R4.64+0x4] ;  /* 0x0000040a04127981 */ /* 0x000ee8000c1e1900 */
[----:B------:R-:W3:Y:S01]  /*0a50*/  LDG.E R8, desc[UR10][R8.64] ;  /* 0x0000000a08087981 */ /* 0x000ee2000c1e1900 */
[----:B------:R-:W-:-:S04]  /*0a60*/  UIADD3 UR4, UP1, UPT, UR4, 0x2, URZ ;  /* 0x0000000204047890 */ /* 0x000fc8000ff3e0ff */
[----:B------:R-:W-:Y:S01]  /*0a70*/  UIADD3.X UR5, UPT, UPT, URZ, UR5, URZ, UP1, !UPT ;  /* 0x00000005ff057290 */ /* 0x000fe20008ffe4ff */
[----:B--2---:R-:W-:-:S04]  /*0a80*/  FFMA R19, R16, R6, R19 ;  /* 0x0000000610137223 */ /* 0x004fc80000000013 */
[----:B---3--:R-:W-:-:S07]  /*0a90*/  FFMA R19, R18, R8, R19 ;  /* 0x0000000812137223 */ /* 0x008fce0000000013 */
.L_x_4:
[----:B------:R-:W-:Y:S05]  /*0aa0*/  BRA.U UP0, `(.L_x_0) ;  /* 0x0000000100407547 */ /* 0x000fea000b800000 */
[----:B------:R-:W0:Y:S01]  /*0ab0*/  LDCU.128 UR12, c[0x0][0x380] ;  /* 0x00007000ff0c77ac */ /* 0x000e220008000c00 */
[----:B------:R-:W-:Y:S01]  /*0ac0*/  MOV R6, R12 ;  /* 0x0000000c00067202 */ /* 0x000fe20000000f00 */
[----:B------:R-:W-:Y:S01]  /*0ad0*/  IMAD R4, R10, UR5, RZ ;  /* 0x000000050a047c24 */ /* 0x000fe2000f8e02ff */
[----:B------:R-:W-:Y:S01]  /*0ae0*/  IADD3 R14, P0, PT, R14, UR4, RZ ;  /* 0x000000040e0e7c10 */ /* 0x000fe2000ff1e0ff */
[----:B------:R-:W-:Y:S02]  /*0af0*/  IMAD.MOV.U32 R7, RZ, RZ, RZ ;  /* 0x000000ffff077224 */ /* 0x000fe400078e00ff */
[----:B------:R-:W-:Y:S01]  /*0b00*/  IMAD R3, R11, UR4, R4 ;  /* 0x000000040b037c24 */ /* 0x000fe2000f8e0204 */
[----:B------:R-:W-:Y:S01]  /*0b10*/  IADD3.X R5, PT, PT, R2, UR5, RZ, P0, !PT ;  /* 0x0000000502057c10 */ /* 0x000fe200087fe4ff */
[----:B------:R-:W-:-:S04]  /*0b20*/  IMAD.WIDE.U32 R6, R10, UR4, R6 ;  /* 0x000000040a067c25 */ /* 0x000fc8000f8e0006 */
[----:B------:R-:W-:Y:S01]  /*0b30*/  IMAD.IADD R3, R7, 0x1, R3 ;  /* 0x0000000107037824 */ /* 0x000fe200078e0203 */
[----:B0-----:R-:W-:Y:S02]  /*0b40*/  LEA R4, P1, R14, UR12, 0x2 ;  /* 0x0000000c0e047c11 */ /* 0x001fe4000f8210ff */
[----:B------:R-:W-:Y:S02]  /*0b50*/  LEA R2, P0, R6, UR14, 0x2 ;  /* 0x0000000e06027c11 */ /* 0x000fe4000f8010ff */
[----:B------:R-:W-:Y:S02]  /*0b60*/  LEA.HI.X R5, R14, UR13, R5, 0x2, P1 ;  /* 0x0000000d0e057c11 */ /* 0x000fe400088f1405 */
[----:B------:R-:W-:-:S03]  /*0b70*/  LEA.HI.X R3, R6, UR15, R3, 0x2, P0 ;  /* 0x0000000f06037c11 */ /* 0x000fc600080f1403 */
[----:B------:R-:W2:Y:S04]  /*0b80*/  LDG.E R4, desc[UR10][R4.64] ;  /* 0x0000000a04047981 */ /* 0x000ea8000c1e1900 */
[----:B------:R-:W2:Y:S02]  /*0b90*/  LDG.E R2, desc[UR10][R2.64] ;  /* 0x0000000a02027981 */ /* 0x000ea4000c1e1900 */
[----:B--2---:R-:W-:-:S07]  /*0ba0*/  FFMA R19, R4, R2, R19 ;  /* 0x0000000204137223 */ /* 0x004fce0000000013 */
.L_x_0:
[----:B------:R-:W0:Y:S01]  /*0bb0*/  LDCU.64 UR4, c[0x0][0x390] ;  /* 0x00007200ff0477ac */ /* 0x000e220008000a00 */
[----:B------:R-:W-:Y:S01]  /*0bc0*/  MOV R2, R12 ;  /* 0x0000000c00027202 */ /* 0x000fe20000000f00 */
[----:B------:R-:W-:-:S04]  /*0bd0*/  IMAD.MOV.U32 R3, RZ, RZ, RZ ;  /* 0x000000ffff037224 */ /* 0x000fc800078e00ff */
[----:B------:R-:W-:-:S04]  /*0be0*/  IMAD.WIDE.U32 R2, R0, R10, R2 ;  /* 0x0000000a00027225 */ /* 0x000fc800078e0002 */
[----:B------:R-:W-:Y:S01]  /*0bf0*/  IMAD R11, R0, R11, R3 ;  /* 0x0000000b000b7224 */ /* 0x000fe200078e0203 */
[----:B0-----:R-:W-:-:S04]  /*0c00*/  LEA R4, P0, R2, UR4, 0x2 ;  /* 0x0000000402047c11 */ /* 0x001fc8000f8010ff */
[----:B------:R-:W-:-:S05]  /*0c10*/  LEA.HI.X R5, R2, UR5, R11, 0x2, P0 ;  /* 0x0000000502057c11 */ /* 0x000fca00080f140b */
[----:B------:R-:W-:Y:S01]  /*0c20*/  STG.E desc[UR10][R4.64], R19 ;  /* 0x0000001304007986 */ /* 0x000fe2000c10190a */
[----:B------:R-:W-:Y:S05]  /*0c30*/  EXIT ;  /* 0x000000000000794d */ /* 0x000fea0003800000 */
.L_x_5:
[----:B------:R-:W-:-:S00]  /*0c40*/  BRA `(.L_x_5) ;  /* 0xfffffffc00fc7947 */ /* 0x000fc0000383ffff */
[----:B------:R-:W-:-:S00]  /*0c50*/  NOP ;  /* 0x0000000000007918 */ /* 0x000fc00000000000 */
        /* <DEDUP_REMOVED lines=10> */
.L_x_6:


//--------------------- .nv.shared.reserved.0     --------------------------
	.section	.nv.shared.reserved.0,"aw",@nobits
	.weak		__nv_reservedSMEM_offset_0_alias
	.size		__nv_reservedSMEM_offset_0_alias, 0, 64
	.other		__nv_reservedSMEM_offset_0_alias,@"STO_CUDA_RESERVED_SHARED STV_DEFAULT"
__nv_reservedSMEM_offset_0_alias:
	.zero		0
	.zero		64


//--------------------- .nv.constant0._Z9mm_kernelPKfS0_Pfmmm --------------------------
	.section	.nv.constant0._Z9mm_kernelPKfS0_Pfmmm,"a",@progbits
	.sectionflags	@""
	.align	4
.nv.constant0._Z9mm_kernelPKfS0_Pfmmm:
	.zero		944


//--------------------- SYMBOLS --------------------------

	.type		.nv.reservedSmem.offset0,@object
	.size		.nv.reservedSmem.offset0,0x4
